//
// Generated by NVIDIA NVVM Compiler
//
// Compiler Build ID: CL-36424714
// Cuda compilation tools, release 13.0, V13.0.88
// Based on NVVM 20.0.0
//

.version 9.0
.target sm_100
.address_size 64

	// .globl	_Z5saxpyifPfS_

.visible .entry _Z5saxpyifPfS_(
	.param .u32 _Z5saxpyifPfS__param_0,
	.param .f32 _Z5saxpyifPfS__param_1,
	.param .u64 .ptr .align 1 _Z5saxpyifPfS__param_2,
	.param .u64 .ptr .align 1 _Z5saxpyifPfS__param_3
)
{
	.reg .pred 	%p<2>;
	.reg .b32 	%r<24>;
	.reg .b32 	%f<69>;
	.reg .b64 	%rd<8>;

	ld.param.f32 	%f4, [_Z5saxpyifPfS__param_1];
	ld.param.u64 	%rd3, [_Z5saxpyifPfS__param_2];
	ld.param.u64 	%rd4, [_Z5saxpyifPfS__param_3];
	cvta.to.global.u64 	%rd5, %rd3;
	cvta.to.global.u64 	%rd6, %rd4;
	mov.u32 	%r4, %ctaid.x;
	mov.u32 	%r5, %ntid.x;
	mov.u32 	%r6, %tid.x;
	mad.lo.s32 	%r7, %r4, %r5, %r6;
	mul.wide.s32 	%rd7, %r7, 4;
	add.s64 	%rd1, %rd6, %rd7;
	add.s64 	%rd2, %rd5, %rd7;
	ld.global.f32 	%f68, [%rd1];
	mov.b32 	%r23, 0;
$L__BB0_1:
	add.s32 	%r8, %r23, 1;
	cvt.rn.f32.u32 	%f5, %r8;
	mul.f32 	%f6, %f4, %f5;
	ld.global.f32 	%f7, [%rd2];
	fma.rn.f32 	%f8, %f6, %f7, %f68;
	st.global.f32 	[%rd1], %f8;
	add.s32 	%r9, %r23, 2;
	cvt.rn.f32.u32 	%f9, %r9;
	mul.f32 	%f10, %f4, %f9;
	ld.global.f32 	%f11, [%rd2];
	fma.rn.f32 	%f12, %f10, %f11, %f8;
	st.global.f32 	[%rd1], %f12;
	add.s32 	%r10, %r23, 3;
	cvt.rn.f32.u32 	%f13, %r10;
	mul.f32 	%f14, %f4, %f13;
	ld.global.f32 	%f15, [%rd2];
	fma.rn.f32 	%f16, %f14, %f15, %f12;
	st.global.f32 	[%rd1], %f16;
	add.s32 	%r11, %r23, 4;
	cvt.rn.f32.u32 	%f17, %r11;
	mul.f32 	%f18, %f4, %f17;
	ld.global.f32 	%f19, [%rd2];
	fma.rn.f32 	%f20, %f18, %f19, %f16;
	st.global.f32 	[%rd1], %f20;
	add.s32 	%r12, %r23, 5;
	cvt.rn.f32.u32 	%f21, %r12;
	mul.f32 	%f22, %f4, %f21;
	ld.global.f32 	%f23, [%rd2];
	fma.rn.f32 	%f24, %f22, %f23, %f20;
	st.global.f32 	[%rd1], %f24;
	add.s32 	%r13, %r23, 6;
	cvt.rn.f32.u32 	%f25, %r13;
	mul.f32 	%f26, %f4, %f25;
	ld.global.f32 	%f27, [%rd2];
	fma.rn.f32 	%f28, %f26, %f27, %f24;
	st.global.f32 	[%rd1], %f28;
	add.s32 	%r14, %r23, 7;
	cvt.rn.f32.u32 	%f29, %r14;
	mul.f32 	%f30, %f4, %f29;
	ld.global.f32 	%f31, [%rd2];
	fma.rn.f32 	%f32, %f30, %f31, %f28;
	st.global.f32 	[%rd1], %f32;
	add.s32 	%r15, %r23, 8;
	cvt.rn.f32.u32 	%f33, %r15;
	mul.f32 	%f34, %f4, %f33;
	ld.global.f32 	%f35, [%rd2];
	fma.rn.f32 	%f36, %f34, %f35, %f32;
	st.global.f32 	[%rd1], %f36;
	add.s32 	%r16, %r23, 9;
	cvt.rn.f32.u32 	%f37, %r16;
	mul.f32 	%f38, %f4, %f37;
	ld.global.f32 	%f39, [%rd2];
	fma.rn.f32 	%f40, %f38, %f39, %f36;
	st.global.f32 	[%rd1], %f40;
	add.s32 	%r17, %r23, 10;
	cvt.rn.f32.u32 	%f41, %r17;
	mul.f32 	%f42, %f4, %f41;
	ld.global.f32 	%f43, [%rd2];
	fma.rn.f32 	%f44, %f42, %f43, %f40;
	st.global.f32 	[%rd1], %f44;
	add.s32 	%r18, %r23, 11;
	cvt.rn.f32.u32 	%f45, %r18;
	mul.f32 	%f46, %f4, %f45;
	ld.global.f32 	%f47, [%rd2];
	fma.rn.f32 	%f48, %f46, %f47, %f44;
	st.global.f32 	[%rd1], %f48;
	add.s32 	%r19, %r23, 12;
	cvt.rn.f32.u32 	%f49, %r19;
	mul.f32 	%f50, %f4, %f49;
	ld.global.f32 	%f51, [%rd2];
	fma.rn.f32 	%f52, %f50, %f51, %f48;
	st.global.f32 	[%rd1], %f52;
	add.s32 	%r20, %r23, 13;
	cvt.rn.f32.u32 	%f53, %r20;
	mul.f32 	%f54, %f4, %f53;
	ld.global.f32 	%f55, [%rd2];
	fma.rn.f32 	%f56, %f54, %f55, %f52;
	st.global.f32 	[%rd1], %f56;
	add.s32 	%r21, %r23, 14;
	cvt.rn.f32.u32 	%f57, %r21;
	mul.f32 	%f58, %f4, %f57;
	ld.global.f32 	%f59, [%rd2];
	fma.rn.f32 	%f60, %f58, %f59, %f56;
	st.global.f32 	[%rd1], %f60;
	add.s32 	%r22, %r23, 15;
	cvt.rn.f32.u32 	%f61, %r22;
	mul.f32 	%f62, %f4, %f61;
	ld.global.f32 	%f63, [%rd2];
	fma.rn.f32 	%f64, %f62, %f63, %f60;
	st.global.f32 	[%rd1], %f64;
	add.s32 	%r23, %r23, 16;
	cvt.rn.f32.u32 	%f65, %r23;
	mul.f32 	%f66, %f4, %f65;
	ld.global.f32 	%f67, [%rd2];
	fma.rn.f32 	%f68, %f66, %f67, %f64;
	st.global.f32 	[%rd1], %f68;
	setp.ne.s32 	%p1, %r23, 1024;
	@%p1 bra 	$L__BB0_1;
	ret;

}


// ===== COMPILED SASS (sm_100) =====

	.target	sm_100

	.elftype	@"ET_EXEC"


//--------------------- .note.nv.tkinfo           --------------------------
	.section	.note.nv.tkinfo,"",@"SHT_NOTE"
	.sectionflags	@"SHF_NOTE_NV_TKINFO"
	.tkinfo
        /*0018*/ 	.word	0x00000002
        /*0030*/ 	.string	""
        /*0030*/ 	.string	"ptxas"
        /*0030*/ 	.string	"Cuda compilation tools, release 13.0, V13.0.88"
        /*0030*/ 	.string	"Build cuda_13.0.r13.0/compiler.36424714_0"
        /*0030*/ 	.string	"-arch sm_100 -m 64 "



//--------------------- .note.nv.cuinfo           --------------------------
	.section	.note.nv.cuinfo,"",@"SHT_NOTE"
	.sectionflags	@"SHF_NOTE_NV_CUINFO"
        /*0018*/ 	.short	0x0002
        /*001a*/ 	.short	0x0064
        /*001c*/ 	.short	0x0082
	.zero		2


//--------------------- .nv.info                  --------------------------
	.section	.nv.info,"",@"SHT_CUDA_INFO"
	.align	4


	//----- nvinfo : EIATTR_REGCOUNT
	.align		4
        /*0000*/ 	.byte	0x04, 0x2f
        /*0002*/ 	.short	(.L_1 - .L_0)
	.align		4
.L_0:
        /*0004*/ 	.word	index@(_Z5saxpyifPfS_)
        /*0008*/ 	.word	0x0000000e


	//----- nvinfo : EIATTR_FRAME_SIZE
	.align		4
.L_1:
        /*000c*/ 	.byte	0x04, 0x11
        /*000e*/ 	.short	(.L_3 - .L_2)
	.align		4
.L_2:
        /*0010*/ 	.word	index@(_Z5saxpyifPfS_)
        /*0014*/ 	.word	0x00000000


	//----- nvinfo : EIATTR_MIN_STACK_SIZE
	.align		4
.L_3:
        /*0018*/ 	.byte	0x04, 0x12
        /*001a*/ 	.short	(.L_5 - .L_4)
	.align		4
.L_4:
        /*001c*/ 	.word	index@(_Z5saxpyifPfS_)
        /*0020*/ 	.word	0x00000000
.L_5:


//--------------------- .nv.compat                --------------------------
	.section	.nv.compat,"",@"SHT_CUDA_COMPAT_INFO"
	.align	4
        /*0000*/ 	.byte	0x02, 0x09, 0x00, 0x00, 0x02, 0x02, 0x01, 0x00, 0x02, 0x05, 0x05, 0x00, 0x03, 0x07, 0x01, 0x01
        /*0010*/ 	.byte	0x02, 0x03, 0x00, 0x00, 0x02, 0x06, 0x01, 0x00, 0x04, 0x0b, 0x08, 0x00, 0x09, 0x00, 0x00, 0x00
        /*0020*/ 	.byte	0x00, 0x00, 0x00, 0x00


//--------------------- .nv.info._Z5saxpyifPfS_   --------------------------
	.section	.nv.info._Z5saxpyifPfS_,"",@"SHT_CUDA_INFO"
	.sectionflags	@""
	.align	4


	//----- nvinfo : EIATTR_CUDA_API_VERSION
	.align		4
        /*0000*/ 	.byte	0x04, 0x37
        /*0002*/ 	.short	(.L_7 - .L_6)
.L_6:
        /*0004*/ 	.word	0x00000082


	//----- nvinfo : EIATTR_KPARAM_INFO
	.align		4
.L_7:
        /*0008*/ 	.byte	0x04, 0x17
        /*000a*/ 	.short	(.L_9 - .L_8)
.L_8:
        /*000c*/ 	.word	0x00000000
        /*0010*/ 	.short	0x0003
        /*0012*/ 	.short	0x0010
        /*0014*/ 	.byte	0x00, 0xf5, 0x21, 0x00


	//----- nvinfo : EIATTR_KPARAM_INFO
	.align		4
.L_9:
        /*0018*/ 	.byte	0x04, 0x17
        /*001a*/ 	.short	(.L_11 - .L_10)
.L_10:
        /*001c*/ 	.word	0x00000000
        /*0020*/ 	.short	0x0002
        /*0022*/ 	.short	0x0008
        /*0024*/ 	.byte	0x00, 0xf5, 0x21, 0x00


	//----- nvinfo : EIATTR_KPARAM_INFO
	.align		4
.L_11:
        /*0028*/ 	.byte	0x04, 0x17
        /*002a*/ 	.short	(.L_13 - .L_12)
.L_12:
        /*002c*/ 	.word	0x00000000
        /*0030*/ 	.short	0x0001
        /*0032*/ 	.short	0x0004
        /*0034*/ 	.byte	0x00, 0xf0, 0x11, 0x00


	//----- nvinfo : EIATTR_KPARAM_INFO
	.align		4
.L_13:
        /*0038*/ 	.byte	0x04, 0x17
        /*003a*/ 	.short	(.L_15 - .L_14)
.L_14:
        /*003c*/ 	.word	0x00000000
        /*0040*/ 	.short	0x0000
        /*0042*/ 	.short	0x0000
        /*0044*/ 	.byte	0x00, 0xf0, 0x11, 0x00


	//----- nvinfo : EIATTR_SPARSE_MMA_MASK
	.align		4
.L_15:
        /*0048*/ 	.byte	0x03, 0x50
        /*004a*/ 	.short	0x0000


	//----- nvinfo : EIATTR_MAXREG_COUNT
	.align		4
        /*004c*/ 	.byte	0x03, 0x1b
        /*004e*/ 	.short	0x00ff


	//----- nvinfo : EIATTR_MERCURY_ISA_VERSION
	.align		4
        /*0050*/ 	.byte	0x03, 0x5f
        /*0052*/ 	.short	0x0101


	//----- nvinfo : EIATTR_VRC_CTA_INIT_COUNT
	.align		4
        /*0054*/ 	.byte	0x02, 0x4a
	.zero		1
	.zero		1


	//----- nvinfo : EIATTR_EXIT_INSTR_OFFSETS
	.align		4
        /*0058*/ 	.byte	0x04, 0x1c
        /*005a*/ 	.short	(.L_17 - .L_16)


	//   ....[0]....
.L_16:
        /*005c*/ 	.word	0x000006f0


	//----- nvinfo : EIATTR_CBANK_PARAM_SIZE
	.align		4
.L_17:
        /*0060*/ 	.byte	0x03, 0x19
        /*0062*/ 	.short	0x0018


	//----- nvinfo : EIATTR_PARAM_CBANK
	.align		4
        /*0064*/ 	.byte	0x04, 0x0a
        /*0066*/ 	.short	(.L_19 - .L_18)
	.align		4
.L_18:
        /*0068*/ 	.word	index@(.nv.constant0._Z5saxpyifPfS_)
        /*006c*/ 	.short	0x0380
        /*006e*/ 	.short	0x0018


	//----- nvinfo : EIATTR_SW_WAR
	.align		4
.L_19:
        /*0070*/ 	.byte	0x04, 0x36
        /*0072*/ 	.short	(.L_21 - .L_20)
.L_20:
        /*0074*/ 	.word	0x00000008
.L_21:


//--------------------- .nv.callgraph             --------------------------
	.section	.nv.callgraph,"",@"SHT_CUDA_CALLGRAPH"
	.align	4
	.sectionentsize	8
	.align		4
        /*0000*/ 	.word	0x00000000
	.align		4
        /*0004*/ 	.word	0xffffffff
	.align		4
        /*0008*/ 	.word	0x00000000
	.align		4
        /*000c*/ 	.word	0xfffffffe
	.align		4
        /*0010*/ 	.word	0x00000000
	.align		4
        /*0014*/ 	.word	0xfffffffd
	.align		4
        /*0018*/ 	.word	0x00000000
	.align		4
        /*001c*/ 	.word	0xfffffffc


//--------------------- .text._Z5saxpyifPfS_      --------------------------
	.section	.text._Z5saxpyifPfS_,"ax",@progbits
	.align	128
        .global         _Z5saxpyifPfS_
        .type           _Z5saxpyifPfS_,@function
        .size           _Z5saxpyifPfS_,(.L_x_2 - _Z5saxpyifPfS_)
        .other          _Z5saxpyifPfS_,@"STO_CUDA_ENTRY STV_DEFAULT"
_Z5saxpyifPfS_:
.text._Z5saxpyifPfS_:
[----:B------:R-:W-:Y:S01]  /*0000*/  LDC R1, c[0x0][0x37c] ;  /* 0x0000df00ff017b82 */ /* 0x000fe20000000800 */
[----:B------:R-:W0:Y:S07]  /*0010*/  S2R R0, SR_TID.X ;  /* 0x0000000000007919 */ /* 0x000e2e0000002100 */
[----:B------:R-:W0:Y:S01]  /*0020*/  S2UR UR4, SR_CTAID.X ;  /* 0x00000000000479c3 */ /* 0x000e220000002500 */
[----:B------:R-:W1:Y:S01]  /*0030*/  LDCU.64 UR6, c[0x0][0x358] ;  /* 0x00006b00ff0677ac */ /* 0x000e620008000a00 */
[----:B------:R-:W2:Y:S06]  /*0040*/  LDCU UR8, c[0x0][0x384] ;  /* 0x00007080ff0877ac */ /* 0x000eac0008000800 */
[----:B------:R-:W0:Y:S08]  /*0050*/  LDC R7, c[0x0][0x360] ;  /* 0x0000d800ff077b82 */ /* 0x000e300000000800 */
[----:B------:R-:W3:Y:S08]  /*0060*/  LDC.64 R2, c[0x0][0x390] ;  /* 0x0000e400ff027b82 */ /* 0x000ef00000000a00 */
[----:B------:R-:W4:Y:S01]  /*0070*/  LDC.64 R4, c[0x0][0x388] ;  /* 0x0000e200ff047b82 */ /* 0x000f220000000a00 */
[----:B0-----:R-:W-:-:S04]  /*0080*/  IMAD R7, R7, UR4, R0 ;  /* 0x0000000407077c24 */ /* 0x001fc8000f8e0200 */
[----:B---3--:R-:W-:-:S05]  /*0090*/  IMAD.WIDE R2, R7, 0x4, R2 ;  /* 0x0000000407027825 */ /* 0x008fca00078e0202 */
[----:B-1----:R0:W5:Y:S01]  /*00a0*/  LDG.E R9, desc[UR6][R2.64] ;  /* 0x0000000602097981 */ /* 0x002162000c1e1900 */
[----:B------:R-:W-:Y:S01]  /*00b0*/  UMOV UR4, URZ ;  /* 0x000000ff00047c82 */ /* 0x000fe20008000000 */
[----:B--2-4-:R-:W-:-:S07]  /*00c0*/  IMAD.WIDE R4, R7, 0x4, R4 ;  /* 0x0000000407047825 */ /* 0x014fce00078e0204 */
.L_x_0:
[----:B--2---:R-:W2:Y:S01]  /*00d0*/  LDG.E R6, desc[UR6][R4.64] ;  /* 0x0000000604067981 */ /* 0x004ea2000c1e1900 */
[----:B------:R-:W-:-:S06]  /*00e0*/  UIADD3 UR5, UPT, UPT, UR4, 0x1, URZ ;  /* 0x0000000104057890 */ /* 0x000fcc000fffe0ff */
[----:B------:R-:W-:-:S05]  /*00f0*/  I2FP.F32.U32 R0, UR5 ;  /* 0x0000000500007c45 */ /* 0x000fca0008201000 */
[----:B------:R-:W-:-:S04]  /*0100*/  FMUL R0, R0, UR8 ;  /* 0x0000000800007c20 */ /* 0x000fc80008400000 */
[----:B--2--5:R-:W-:-:S05]  /*0110*/  FFMA R9, R0, R6, R9 ;  /* 0x0000000600097223 */ /* 0x024fca0000000009 */
[----:B------:R1:W-:Y:S04]  /*0120*/  STG.E desc[UR6][R2.64], R9 ;  /* 0x0000000902007986 */ /* 0x0003e8000c101906 */
[----:B------:R-:W2:Y:S01]  /*0130*/  LDG.E R6, desc[UR6][R4.64] ;  /* 0x0000000604067981 */ /* 0x000ea2000c1e1900 */
[----:B------:R-:W-:-:S06]  /*0140*/  UIADD3 UR5, UPT, UPT, UR4, 0x2, URZ ;  /* 0x0000000204057890 */ /* 0x000fcc000fffe0ff */
[----:B------:R-:W-:-:S05]  /*0150*/  I2FP.F32.U32 R0, UR5 ;  /* 0x0000000500007c45 */ /* 0x000fca0008201000 */
[----:B------:R-:W-:-:S04]  /*0160*/  FMUL R0, R0, UR8 ;  /* 0x0000000800007c20 */ /* 0x000fc80008400000 */
[----:B--2---:R-:W-:-:S05]  /*0170*/  FFMA R7, R0, R6, R9 ;  /* 0x0000000600077223 */ /* 0x004fca0000000009 */
[----:B------:R2:W-:Y:S04]  /*0180*/  STG.E desc[UR6][R2.64], R7 ;  /* 0x0000000702007986 */ /* 0x0005e8000c101906 */
[----:B------:R-:W1:Y:S01]  /*0190*/  LDG.E R6, desc[UR6][R4.64] ;  /* 0x0000000604067981 */ /* 0x000e62000c1e1900 */
[----:B------:R-:W-:-:S06]  /*01a0*/  UIADD3 UR5, UPT, UPT, UR4, 0x3, URZ ;  /* 0x0000000304057890 */ /* 0x000fcc000fffe0ff */
[----:B------:R-:W-:-:S05]  /*01b0*/  I2FP.F32.U32 R0, UR5 ;  /* 0x0000000500007c45 */ /* 0x000fca0008201000 */
[----:B------:R-:W-:-:S04]  /*01c0*/  FMUL R0, R0, UR8 ;  /* 0x0000000800007c20 */ /* 0x000fc80008400000 */
[----:B-1----:R-:W-:-:S05]  /*01d0*/  FFMA R9, R0, R6, R7 ;  /* 0x0000000600097223 */ /* 0x002fca0000000007 */
        /* <DEDUP_REMOVED lines=67> */
[----:B------:R-:W3:Y:S01]  /*0610*/  LDG.E R6, desc[UR6][R4.64] ;  /* 0x0000000604067981 */ /* 0x000ee2000c1e1900 */
[----:B------:R-:W-:-:S06]  /*0620*/  UIADD3 UR5, UPT, UPT, UR4, 0xf, URZ ;  /* 0x0000000f04057890 */ /* 0x000fcc000fffe0ff */
[----:B------:R-:W-:-:S05]  /*0630*/  I2FP.F32.U32 R0, UR5 ;  /* 0x0000000500007c45 */ /* 0x000fca0008201000 */
[----:B------:R-:W-:-:S04]  /*0640*/  FMUL R0, R0, UR8 ;  /* 0x0000000800007c20 */ /* 0x000fc80008400000 */
[----:B---3--:R-:W-:-:S05]  /*0650*/  FFMA R11, R0, R6, R7 ;  /* 0x00000006000b7223 */ /* 0x008fca0000000007 */
[----:B------:R2:W-:Y:S04]  /*0660*/  STG.E desc[UR6][R2.64], R11 ;  /* 0x0000000b02007986 */ /* 0x0005e8000c101906 */
[----:B-1----:R-:W3:Y:S01]  /*0670*/  LDG.E R9, desc[UR6][R4.64] ;  /* 0x0000000604097981 */ /* 0x002ee2000c1e1900 */
[----:B------:R-:W-:-:S04]  /*0680*/  UIADD3 UR4, UPT, UPT, UR4, 0x10, URZ ;  /* 0x0000001004047890 */ /* 0x000fc8000fffe0ff */
[----:B------:R-:W-:Y:S02]  /*0690*/  UISETP.NE.AND UP0, UPT, UR4, 0x400, UPT ;  /* 0x000004000400788c */ /* 0x000fe4000bf05270 */
[----:B------:R-:W-:-:S05]  /*06a0*/  I2FP.F32.U32 R0, UR4 ;  /* 0x0000000400007c45 */ /* 0x000fca0008201000 */
[----:B------:R-:W-:-:S04]  /*06b0*/  FMUL R0, R0, UR8 ;  /* 0x0000000800007c20 */ /* 0x000fc80008400000 */
[----:B---3--:R-:W-:-:S05]  /*06c0*/  FFMA R9, R0, R9, R11 ;  /* 0x0000000900097223 */ /* 0x008fca000000000b */
[----:B------:R2:W-:Y:S01]  /*06d0*/  STG.E desc[UR6][R2.64], R9 ;  /* 0x0000000902007986 */ /* 0x0005e2000c101906 */
[----:B------:R-:W-:Y:S05]  /*06e0*/  BRA.U UP0, `(.L_x_0) ;  /* 0xfffffff900787547 */ /* 0x000fea000b83ffff */
[----:B------:R-:W-:Y:S05]  /*06f0*/  EXIT ;  /* 0x000000000000794d */ /* 0x000fea0003800000 */
.L_x_1:
[----:B------:R-:W-:-:S00]  /*0700*/  BRA `(.L_x_1) ;  /* 0xfffffffc00fc7947 */ /* 0x000fc0000383ffff */
[----:B------:R-:W-:-:S00]  /*0710*/  NOP ;  /* 0x0000000000007918 */ /* 0x000fc00000000000 */
        /* <DEDUP_REMOVED lines=14> */
.L_x_2:


//--------------------- .nv.shared.reserved.0     --------------------------
	.section	.nv.shared.reserved.0,"aw",@nobits
	.weak		__nv_reservedSMEM_offset_0_alias
	.size		__nv_reservedSMEM_offset_0_alias, 0, 64
	.other		__nv_reservedSMEM_offset_0_alias,@"STO_CUDA_RESERVED_SHARED STV_DEFAULT"
__nv_reservedSMEM_offset_0_alias:
	.zero		0
	.zero		64


//--------------------- .nv.constant0._Z5saxpyifPfS_ --------------------------
	.section	.nv.constant0._Z5saxpyifPfS_,"a",@progbits
	.sectionflags	@""
	.align	4
.nv.constant0._Z5saxpyifPfS_:
	.zero		920


//--------------------- SYMBOLS --------------------------

	.type		.nv.reservedSmem.offset0,@object
	.size		.nv.reservedSmem.offset0,0x4
